//
// Generated by NVIDIA NVVM Compiler
//
// Compiler Build ID: CL-36424714
// Cuda compilation tools, release 13.0, V13.0.88
// Based on NVVM 20.0.0
//

.version 9.0
.target sm_100
.address_size 64

	// .globl	_Z16dotProductKernelPfS_S_i
// _ZZ16dotProductKernelPfS_S_iE5cache has been demoted

.visible .entry _Z16dotProductKernelPfS_S_i(
	.param .u64 .ptr .align 1 _Z16dotProductKernelPfS_S_i_param_0,
	.param .u64 .ptr .align 1 _Z16dotProductKernelPfS_S_i_param_1,
	.param .u64 .ptr .align 1 _Z16dotProductKernelPfS_S_i_param_2,
	.param .u32 _Z16dotProductKernelPfS_S_i_param_3
)
{
	.reg .pred 	%p<7>;
	.reg .b32 	%r<19>;
	.reg .b32 	%f<15>;
	.reg .b64 	%rd<10>;
	// demoted variable
	.shared .align 4 .b8 _ZZ16dotProductKernelPfS_S_iE5cache[1024];
	ld.param.u64 	%rd3, [_Z16dotProductKernelPfS_S_i_param_0];
	ld.param.u64 	%rd4, [_Z16dotProductKernelPfS_S_i_param_1];
	ld.param.u64 	%rd5, [_Z16dotProductKernelPfS_S_i_param_2];
	ld.param.u32 	%r10, [_Z16dotProductKernelPfS_S_i_param_3];
	mov.u32 	%r1, %tid.x;
	mov.u32 	%r11, %ctaid.x;
	mov.u32 	%r18, %ntid.x;
	mad.lo.s32 	%r17, %r11, %r18, %r1;
	setp.ge.s32 	%p1, %r17, %r10;
	mov.f32 	%f14, 0f00000000;
	@%p1 bra 	$L__BB0_3;
	mov.u32 	%r12, %nctaid.x;
	mul.lo.s32 	%r4, %r18, %r12;
	cvta.to.global.u64 	%rd1, %rd3;
	cvta.to.global.u64 	%rd2, %rd4;
	mov.f32 	%f14, 0f00000000;
$L__BB0_2:
	mul.wide.s32 	%rd6, %r17, 4;
	add.s64 	%rd7, %rd1, %rd6;
	ld.global.f32 	%f6, [%rd7];
	add.s64 	%rd8, %rd2, %rd6;
	ld.global.f32 	%f7, [%rd8];
	fma.rn.f32 	%f14, %f6, %f7, %f14;
	add.s32 	%r17, %r17, %r4;
	setp.lt.s32 	%p2, %r17, %r10;
	@%p2 bra 	$L__BB0_2;
$L__BB0_3:
	shl.b32 	%r13, %r1, 2;
	mov.u32 	%r14, _ZZ16dotProductKernelPfS_S_iE5cache;
	add.s32 	%r7, %r14, %r13;
	st.shared.f32 	[%r7], %f14;
	bar.sync 	0;
	setp.lt.u32 	%p3, %r18, 2;
	@%p3 bra 	$L__BB0_7;
$L__BB0_4:
	shr.u32 	%r9, %r18, 1;
	setp.ge.u32 	%p4, %r1, %r9;
	@%p4 bra 	$L__BB0_6;
	shl.b32 	%r15, %r9, 2;
	add.s32 	%r16, %r7, %r15;
	ld.shared.f32 	%f8, [%r16];
	ld.shared.f32 	%f9, [%r7];
	add.f32 	%f10, %f8, %f9;
	st.shared.f32 	[%r7], %f10;
$L__BB0_6:
	bar.sync 	0;
	setp.gt.u32 	%p5, %r18, 3;
	mov.u32 	%r18, %r9;
	@%p5 bra 	$L__BB0_4;
$L__BB0_7:
	setp.ne.s32 	%p6, %r1, 0;
	@%p6 bra 	$L__BB0_9;
	ld.shared.f32 	%f11, [_ZZ16dotProductKernelPfS_S_iE5cache];
	cvta.to.global.u64 	%rd9, %rd5;
	atom.global.add.f32 	%f12, [%rd9], %f11;
$L__BB0_9:
	ret;

}


// ===== COMPILED SASS (sm_100) =====

	.target	sm_100

	.elftype	@"ET_EXEC"


//--------------------- .note.nv.tkinfo           --------------------------
	.section	.note.nv.tkinfo,"",@"SHT_NOTE"
	.sectionflags	@"SHF_NOTE_NV_TKINFO"
	.tkinfo
        /*0018*/ 	.word	0x00000002
        /*0030*/ 	.string	""
        /*0030*/ 	.string	"ptxas"
        /*0030*/ 	.string	"Cuda compilation tools, release 13.0, V13.0.88"
        /*0030*/ 	.string	"Build cuda_13.0.r13.0/compiler.36424714_0"
        /*0030*/ 	.string	"-arch sm_100 -m 64 "



//--------------------- .note.nv.cuinfo           --------------------------
	.section	.note.nv.cuinfo,"",@"SHT_NOTE"
	.sectionflags	@"SHF_NOTE_NV_CUINFO"
        /*0018*/ 	.short	0x0002
        /*001a*/ 	.short	0x0064
        /*001c*/ 	.short	0x0082
	.zero		2


//--------------------- .nv.info                  --------------------------
	.section	.nv.info,"",@"SHT_CUDA_INFO"
	.align	4


	//----- nvinfo : EIATTR_REGCOUNT
	.align		4
        /*0000*/ 	.byte	0x04, 0x2f
        /*0002*/ 	.short	(.L_1 - .L_0)
	.align		4
.L_0:
        /*0004*/ 	.word	index@(_Z16dotProductKernelPfS_S_i)
        /*0008*/ 	.word	0x00000012


	//----- nvinfo : EIATTR_FRAME_SIZE
	.align		4
.L_1:
        /*000c*/ 	.byte	0x04, 0x11
        /*000e*/ 	.short	(.L_3 - .L_2)
	.align		4
.L_2:
        /*0010*/ 	.word	index@(_Z16dotProductKernelPfS_S_i)
        /*0014*/ 	.word	0x00000000


	//----- nvinfo : EIATTR_MIN_STACK_SIZE
	.align		4
.L_3:
        /*0018*/ 	.byte	0x04, 0x12
        /*001a*/ 	.short	(.L_5 - .L_4)
	.align		4
.L_4:
        /*001c*/ 	.word	index@(_Z16dotProductKernelPfS_S_i)
        /*0020*/ 	.word	0x00000000
.L_5:


//--------------------- .nv.compat                --------------------------
	.section	.nv.compat,"",@"SHT_CUDA_COMPAT_INFO"
	.align	4
        /*0000*/ 	.byte	0x02, 0x09, 0x00, 0x00, 0x02, 0x02, 0x01, 0x00, 0x02, 0x05, 0x05, 0x00, 0x03, 0x07, 0x01, 0x01
        /*0010*/ 	.byte	0x02, 0x03, 0x00, 0x00, 0x02, 0x06, 0x01, 0x00, 0x04, 0x0b, 0x08, 0x00, 0x09, 0x00, 0x00, 0x00
        /*0020*/ 	.byte	0x00, 0x00, 0x00, 0x00


//--------------------- .nv.info._Z16dotProductKernelPfS_S_i --------------------------
	.section	.nv.info._Z16dotProductKernelPfS_S_i,"",@"SHT_CUDA_INFO"
	.sectionflags	@""
	.align	4


	//----- nvinfo : EIATTR_CUDA_API_VERSION
	.align		4
        /*0000*/ 	.byte	0x04, 0x37
        /*0002*/ 	.short	(.L_7 - .L_6)
.L_6:
        /*0004*/ 	.word	0x00000082


	//----- nvinfo : EIATTR_KPARAM_INFO
	.align		4
.L_7:
        /*0008*/ 	.byte	0x04, 0x17
        /*000a*/ 	.short	(.L_9 - .L_8)
.L_8:
        /*000c*/ 	.word	0x00000000
        /*0010*/ 	.short	0x0003
        /*0012*/ 	.short	0x0018
        /*0014*/ 	.byte	0x00, 0xf0, 0x11, 0x00


	//----- nvinfo : EIATTR_KPARAM_INFO
	.align		4
.L_9:
        /*0018*/ 	.byte	0x04, 0x17
        /*001a*/ 	.short	(.L_11 - .L_10)
.L_10:
        /*001c*/ 	.word	0x00000000
        /*0020*/ 	.short	0x0002
        /*0022*/ 	.short	0x0010
        /*0024*/ 	.byte	0x00, 0xf5, 0x21, 0x00


	//----- nvinfo : EIATTR_KPARAM_INFO
	.align		4
.L_11:
        /*0028*/ 	.byte	0x04, 0x17
        /*002a*/ 	.short	(.L_13 - .L_12)
.L_12:
        /*002c*/ 	.word	0x00000000
        /*0030*/ 	.short	0x0001
        /*0032*/ 	.short	0x0008
        /*0034*/ 	.byte	0x00, 0xf5, 0x21, 0x00


	//----- nvinfo : EIATTR_KPARAM_INFO
	.align		4
.L_13:
        /*0038*/ 	.byte	0x04, 0x17
        /*003a*/ 	.short	(.L_15 - .L_14)
.L_14:
        /*003c*/ 	.word	0x00000000
        /*0040*/ 	.short	0x0000
        /*0042*/ 	.short	0x0000
        /*0044*/ 	.byte	0x00, 0xf5, 0x21, 0x00


	//----- nvinfo : EIATTR_SPARSE_MMA_MASK
	.align		4
.L_15:
        /*0048*/ 	.byte	0x03, 0x50
        /*004a*/ 	.short	0x0000


	//----- nvinfo : EIATTR_MAXREG_COUNT
	.align		4
        /*004c*/ 	.byte	0x03, 0x1b
        /*004e*/ 	.short	0x00ff


	//----- nvinfo : EIATTR_NUM_BARRIERS
	.align		4
        /*0050*/ 	.byte	0x02, 0x4c
        /*0052*/ 	.byte	0x01
	.zero		1


	//----- nvinfo : EIATTR_MERCURY_ISA_VERSION
	.align		4
        /*0054*/ 	.byte	0x03, 0x5f
        /*0056*/ 	.short	0x0101


	//----- nvinfo : EIATTR_VRC_CTA_INIT_COUNT
	.align		4
        /*0058*/ 	.byte	0x02, 0x4a
	.zero		1
	.zero		1


	//----- nvinfo : EIATTR_EXIT_INSTR_OFFSETS
	.align		4
        /*005c*/ 	.byte	0x04, 0x1c
        /*005e*/ 	.short	(.L_17 - .L_16)


	//   ....[0]....
.L_16:
        /*0060*/ 	.word	0x000002d0


	//   ....[1]....
        /*0064*/ 	.word	0x00000340


	//----- nvinfo : EIATTR_CRS_STACK_SIZE
	.align		4
.L_17:
        /*0068*/ 	.byte	0x04, 0x1e
        /*006a*/ 	.short	(.L_19 - .L_18)
.L_18:
        /*006c*/ 	.word	0x00000000


	//----- nvinfo : EIATTR_CBANK_PARAM_SIZE
	.align		4
.L_19:
        /*0070*/ 	.byte	0x03, 0x19
        /*0072*/ 	.short	0x001c


	//----- nvinfo : EIATTR_PARAM_CBANK
	.align		4
        /*0074*/ 	.byte	0x04, 0x0a
        /*0076*/ 	.short	(.L_21 - .L_20)
	.align		4
.L_20:
        /*0078*/ 	.word	index@(.nv.constant0._Z16dotProductKernelPfS_S_i)
        /*007c*/ 	.short	0x0380
        /*007e*/ 	.short	0x001c


	//----- nvinfo : EIATTR_SW_WAR
	.align		4
.L_21:
        /*0080*/ 	.byte	0x04, 0x36
        /*0082*/ 	.short	(.L_23 - .L_22)
.L_22:
        /*0084*/ 	.word	0x00000008
.L_23:


//--------------------- .nv.callgraph             --------------------------
	.section	.nv.callgraph,"",@"SHT_CUDA_CALLGRAPH"
	.align	4
	.sectionentsize	8
	.align		4
        /*0000*/ 	.word	0x00000000
	.align		4
        /*0004*/ 	.word	0xffffffff
	.align		4
        /*0008*/ 	.word	0x00000000
	.align		4
        /*000c*/ 	.word	0xfffffffe
	.align		4
        /*0010*/ 	.word	0x00000000
	.align		4
        /*0014*/ 	.word	0xfffffffd
	.align		4
        /*0018*/ 	.word	0x00000000
	.align		4
        /*001c*/ 	.word	0xfffffffc


//--------------------- .text._Z16dotProductKernelPfS_S_i --------------------------
	.section	.text._Z16dotProductKernelPfS_S_i,"ax",@progbits
	.align	128
        .global         _Z16dotProductKernelPfS_S_i
        .type           _Z16dotProductKernelPfS_S_i,@function
        .size           _Z16dotProductKernelPfS_S_i,(.L_x_6 - _Z16dotProductKernelPfS_S_i)
        .other          _Z16dotProductKernelPfS_S_i,@"STO_CUDA_ENTRY STV_DEFAULT"
_Z16dotProductKernelPfS_S_i:
.text._Z16dotProductKernelPfS_S_i:
[----:B------:R-:W-:Y:S01]  /*0000*/  LDC R1, c[0x0][0x37c] ;  /* 0x0000df00ff017b82 */ /* 0x000fe20000000800 */
[----:B------:R-:W0:Y:S07]  /*0010*/  S2R R13, SR_TID.X ;  /* 0x00000000000d7919 */ /* 0x000e2e0000002100 */
[----:B------:R-:W0:Y:S01]  /*0020*/  S2UR UR4, SR_CTAID.X ;  /* 0x00000000000479c3 */ /* 0x000e220000002500 */
[----:B------:R-:W1:Y:S01]  /*0030*/  LDCU UR5, c[0x0][0x398] ;  /* 0x00007300ff0577ac */ /* 0x000e620008000800 */
[----:B------:R-:W-:Y:S01]  /*0040*/  BSSY.RECONVERGENT B0, `(.L_x_0) ;  /* 0x0000014000007945 */ /* 0x000fe20003800200 */
[----:B------:R-:W-:Y:S01]  /*0050*/  IMAD.MOV.U32 R11, RZ, RZ, RZ ;  /* 0x000000ffff0b7224 */ /* 0x000fe200078e00ff */
[----:B------:R-:W2:Y:S04]  /*0060*/  LDCU.64 UR6, c[0x0][0x358] ;  /* 0x00006b00ff0677ac */ /* 0x000ea80008000a00 */
[----:B------:R-:W0:Y:S02]  /*0070*/  LDC R10, c[0x0][0x360] ;  /* 0x0000d800ff0a7b82 */ /* 0x000e240000000800 */
[----:B0-----:R-:W-:-:S05]  /*0080*/  IMAD R0, R10, UR4, R13 ;  /* 0x000000040a007c24 */ /* 0x001fca000f8e020d */
[----:B-1----:R-:W-:-:S13]  /*0090*/  ISETP.GE.AND P0, PT, R0, UR5, PT ;  /* 0x0000000500007c0c */ /* 0x002fda000bf06270 */
[----:B--2---:R-:W-:Y:S05]  /*00a0*/  @P0 BRA `(.L_x_1) ;  /* 0x0000000000340947 */ /* 0x004fea0003800000 */
[----:B------:R-:W0:Y:S01]  /*00b0*/  LDC.64 R6, c[0x0][0x380] ;  /* 0x0000e000ff067b82 */ /* 0x000e220000000a00 */
[----:B------:R-:W1:Y:S01]  /*00c0*/  LDCU UR4, c[0x0][0x370] ;  /* 0x00006e00ff0477ac */ /* 0x000e620008000800 */
[----:B------:R-:W-:-:S06]  /*00d0*/  HFMA2 R11, -RZ, RZ, 0, 0 ;  /* 0x00000000ff0b7431 */ /* 0x000fcc00000001ff */
[----:B------:R-:W2:Y:S01]  /*00e0*/  LDC.64 R8, c[0x0][0x388] ;  /* 0x0000e200ff087b82 */ /* 0x000ea20000000a00 */
[----:B-1----:R-:W-:-:S07]  /*00f0*/  IMAD R15, R10, UR4, RZ ;  /* 0x000000040a0f7c24 */ /* 0x002fce000f8e02ff */
.L_x_2:
[----:B0-----:R-:W-:-:S04]  /*0100*/  IMAD.WIDE R2, R0, 0x4, R6 ;  /* 0x0000000400027825 */ /* 0x001fc800078e0206 */
[----:B--2---:R-:W-:Y:S02]  /*0110*/  IMAD.WIDE R4, R0, 0x4, R8 ;  /* 0x0000000400047825 */ /* 0x004fe400078e0208 */
[----:B------:R-:W2:Y:S04]  /*0120*/  LDG.E R2, desc[UR6][R2.64] ;  /* 0x0000000602027981 */ /* 0x000ea8000c1e1900 */
[----:B------:R-:W2:Y:S01]  /*0130*/  LDG.E R4, desc[UR6][R4.64] ;  /* 0x0000000604047981 */ /* 0x000ea2000c1e1900 */
[----:B------:R-:W-:-:S05]  /*0140*/  IMAD.IADD R0, R15, 0x1, R0 ;  /* 0x000000010f007824 */ /* 0x000fca00078e0200 */
[----:B------:R-:W-:Y:S01]  /*0150*/  ISETP.GE.AND P0, PT, R0, UR5, PT ;  /* 0x0000000500007c0c */ /* 0x000fe2000bf06270 */
[----:B--2---:R-:W-:-:S12]  /*0160*/  FFMA R11, R2, R4, R11 ;  /* 0x00000004020b7223 */ /* 0x004fd8000000000b */
[----:B------:R-:W-:Y:S05]  /*0170*/  @!P0 BRA `(.L_x_2) ;  /* 0xfffffffc00e08947 */ /* 0x000fea000383ffff */
.L_x_1:
[----:B------:R-:W-:Y:S05]  /*0180*/  BSYNC.RECONVERGENT B0 ;  /* 0x0000000000007941 */ /* 0x000fea0003800200 */
.L_x_0:
[----:B------:R-:W0:Y:S01]  /*0190*/  S2UR UR5, SR_CgaCtaId ;  /* 0x00000000000579c3 */ /* 0x000e220000008800 */
[----:B------:R-:W-:Y:S01]  /*01a0*/  UMOV UR4, 0x400 ;  /* 0x0000040000047882 */ /* 0x000fe20000000000 */
[----:B------:R-:W-:Y:S02]  /*01b0*/  ISETP.GE.U32.AND P1, PT, R10, 0x2, PT ;  /* 0x000000020a00780c */ /* 0x000fe40003f26070 */
[----:B------:R-:W-:Y:S01]  /*01c0*/  ISETP.NE.AND P0, PT, R13, RZ, PT ;  /* 0x000000ff0d00720c */ /* 0x000fe20003f05270 */
[----:B0-----:R-:W-:-:S06]  /*01d0*/  ULEA UR4, UR5, UR4, 0x18 ;  /* 0x0000000405047291 */ /* 0x001fcc000f8ec0ff */
[----:B------:R-:W-:-:S05]  /*01e0*/  LEA R0, R13, UR4, 0x2 ;  /* 0x000000040d007c11 */ /* 0x000fca000f8e10ff */
[----:B------:R0:W-:Y:S01]  /*01f0*/  STS [R0], R11 ;  /* 0x0000000b00007388 */ /* 0x0001e20000000800 */
[----:B------:R-:W-:Y:S06]  /*0200*/  BAR.SYNC.DEFER_BLOCKING 0x0 ;  /* 0x0000000000007b1d */ /* 0x000fec0000010000 */
[----:B------:R-:W-:Y:S05]  /*0210*/  @!P1 BRA `(.L_x_3) ;  /* 0x00000000002c9947 */ /* 0x000fea0003800000 */
.L_x_4:
[----:B------:R-:W-:-:S04]  /*0220*/  SHF.R.U32.HI R4, RZ, 0x1, R10 ;  /* 0x00000001ff047819 */ /* 0x000fc8000001160a */
[----:B------:R-:W-:-:S13]  /*0230*/  ISETP.GE.U32.AND P1, PT, R13, R4, PT ;  /* 0x000000040d00720c */ /* 0x000fda0003f26070 */
[----:B------:R-:W-:Y:S01]  /*0240*/  @!P1 LEA R2, R4, R0, 0x2 ;  /* 0x0000000004029211 */ /* 0x000fe200078e10ff */
[----:B------:R-:W-:Y:S05]  /*0250*/  @!P1 LDS R3, [R0] ;  /* 0x0000000000039984 */ /* 0x000fea0000000800 */
[----:B------:R-:W1:Y:S02]  /*0260*/  @!P1 LDS R2, [R2] ;  /* 0x0000000002029984 */ /* 0x000e640000000800 */
[----:B-1----:R-:W-:-:S05]  /*0270*/  @!P1 FADD R3, R2, R3 ;  /* 0x0000000302039221 */ /* 0x002fca0000000000 */
[----:B------:R1:W-:Y:S01]  /*0280*/  @!P1 STS [R0], R3 ;  /* 0x0000000300009388 */ /* 0x0003e20000000800 */
[----:B------:R-:W-:Y:S01]  /*0290*/  BAR.SYNC.DEFER_BLOCKING 0x0 ;  /* 0x0000000000007b1d */ /* 0x000fe20000010000 */
[----:B------:R-:W-:Y:S01]  /*02a0*/  ISETP.GT.U32.AND P1, PT, R10, 0x3, PT ;  /* 0x000000030a00780c */ /* 0x000fe20003f24070 */
[----:B------:R-:W-:-:S12]  /*02b0*/  IMAD.MOV.U32 R10, RZ, RZ, R4 ;  /* 0x000000ffff0a7224 */ /* 0x000fd800078e0004 */
[----:B-1----:R-:W-:Y:S05]  /*02c0*/  @P1 BRA `(.L_x_4) ;  /* 0xfffffffc00d41947 */ /* 0x002fea000383ffff */
.L_x_3:
[----:B------:R-:W-:Y:S05]  /*02d0*/  @P0 EXIT ;  /* 0x000000000000094d */ /* 0x000fea0003800000 */
[----:B------:R-:W1:Y:S01]  /*02e0*/  S2UR UR5, SR_CgaCtaId ;  /* 0x00000000000579c3 */ /* 0x000e620000008800 */
[----:B------:R-:W-:-:S07]  /*02f0*/  UMOV UR4, 0x400 ;  /* 0x0000040000047882 */ /* 0x000fce0000000000 */
[----:B------:R-:W2:Y:S01]  /*0300*/  LDC.64 R2, c[0x0][0x390] ;  /* 0x0000e400ff027b82 */ /* 0x000ea20000000a00 */
[----:B-1----:R-:W-:-:S09]  /*0310*/  ULEA UR4, UR5, UR4, 0x18 ;  /* 0x0000000405047291 */ /* 0x002fd2000f8ec0ff */
[----:B------:R-:W2:Y:S04]  /*0320*/  LDS R5, [UR4] ;  /* 0x00000004ff057984 */ /* 0x000ea80008000800 */
[----:B--2---:R-:W-:Y:S01]  /*0330*/  REDG.E.ADD.F32.FTZ.RN.STRONG.GPU desc[UR6][R2.64], R5 ;  /* 0x00000005020079a6 */ /* 0x004fe2000c12f306 */
[----:B------:R-:W-:Y:S05]  /*0340*/  EXIT ;  /* 0x000000000000794d */ /* 0x000fea0003800000 */
.L_x_5:
[----:B------:R-:W-:-:S00]  /*0350*/  BRA `(.L_x_5) ;  /* 0xfffffffc00fc7947 */ /* 0x000fc0000383ffff */
[----:B------:R-:W-:-:S00]  /*0360*/  NOP ;  /* 0x0000000000007918 */ /* 0x000fc00000000000 */
        /* <DEDUP_REMOVED lines=9> */
.L_x_6:


//--------------------- .nv.shared._Z16dotProductKernelPfS_S_i --------------------------
	.section	.nv.shared._Z16dotProductKernelPfS_S_i,"aw",@nobits
	.sectionflags	@""
	.align	4
.nv.shared._Z16dotProductKernelPfS_S_i:
	.zero		2048


//--------------------- .nv.shared.reserved.0     --------------------------
	.section	.nv.shared.reserved.0,"aw",@nobits
	.weak		__nv_reservedSMEM_offset_0_alias
	.size		__nv_reservedSMEM_offset_0_alias, 0, 64
	.other		__nv_reservedSMEM_offset_0_alias,@"STO_CUDA_RESERVED_SHARED STV_DEFAULT"
__nv_reservedSMEM_offset_0_alias:
	.zero		0
	.zero		64


//--------------------- .nv.constant0._Z16dotProductKernelPfS_S_i --------------------------
	.section	.nv.constant0._Z16dotProductKernelPfS_S_i,"a",@progbits
	.sectionflags	@""
	.align	4
.nv.constant0._Z16dotProductKernelPfS_S_i:
	.zero		924


//--------------------- SYMBOLS --------------------------

	.type		.nv.reservedSmem.offset0,@object
	.size		.nv.reservedSmem.offset0,0x4
	.type		.nv.reservedSmem.cap,@object
	.size		.nv.reservedSmem.cap,0x4
